//
// Generated by NVIDIA NVVM Compiler
//
// Compiler Build ID: CL-36424714
// Cuda compilation tools, release 13.0, V13.0.88
// Based on NVVM 20.0.0
//

.version 9.0
.target sm_100
.address_size 64

	// .globl	_Z8copy_gpuPfS_m

.visible .entry _Z8copy_gpuPfS_m(
	.param .u64 .ptr .align 1 _Z8copy_gpuPfS_m_param_0,
	.param .u64 .ptr .align 1 _Z8copy_gpuPfS_m_param_1,
	.param .u64 _Z8copy_gpuPfS_m_param_2
)
{
	.reg .pred 	%p<2>;
	.reg .b32 	%r<5>;
	.reg .b32 	%f<2>;
	.reg .b64 	%rd<10>;

	ld.param.u64 	%rd2, [_Z8copy_gpuPfS_m_param_0];
	ld.param.u64 	%rd3, [_Z8copy_gpuPfS_m_param_1];
	ld.param.u64 	%rd4, [_Z8copy_gpuPfS_m_param_2];
	mov.u32 	%r1, %ctaid.x;
	mov.u32 	%r2, %ntid.x;
	mov.u32 	%r3, %tid.x;
	mad.lo.s32 	%r4, %r1, %r2, %r3;
	cvt.u64.u32 	%rd1, %r4;
	setp.le.u64 	%p1, %rd4, %rd1;
	@%p1 bra 	$L__BB0_2;
	cvta.to.global.u64 	%rd5, %rd2;
	cvta.to.global.u64 	%rd6, %rd3;
	shl.b64 	%rd7, %rd1, 2;
	add.s64 	%rd8, %rd5, %rd7;
	ld.global.f32 	%f1, [%rd8];
	add.s64 	%rd9, %rd6, %rd7;
	st.global.f32 	[%rd9], %f1;
$L__BB0_2:
	ret;

}


// ===== COMPILED SASS (sm_100) =====

	.target	sm_100

	.elftype	@"ET_EXEC"


//--------------------- .note.nv.tkinfo           --------------------------
	.section	.note.nv.tkinfo,"",@"SHT_NOTE"
	.sectionflags	@"SHF_NOTE_NV_TKINFO"
	.tkinfo
        /*0018*/ 	.word	0x00000002
        /*0030*/ 	.string	""
        /*0030*/ 	.string	"ptxas"
        /*0030*/ 	.string	"Cuda compilation tools, release 13.0, V13.0.88"
        /*0030*/ 	.string	"Build cuda_13.0.r13.0/compiler.36424714_0"
        /*0030*/ 	.string	"-arch sm_100 -m 64 "



//--------------------- .note.nv.cuinfo           --------------------------
	.section	.note.nv.cuinfo,"",@"SHT_NOTE"
	.sectionflags	@"SHF_NOTE_NV_CUINFO"
        /*0018*/ 	.short	0x0002
        /*001a*/ 	.short	0x0064
        /*001c*/ 	.short	0x0082
	.zero		2


//--------------------- .nv.info                  --------------------------
	.section	.nv.info,"",@"SHT_CUDA_INFO"
	.align	4


	//----- nvinfo : EIATTR_REGCOUNT
	.align		4
        /*0000*/ 	.byte	0x04, 0x2f
        /*0002*/ 	.short	(.L_1 - .L_0)
	.align		4
.L_0:
        /*0004*/ 	.word	index@(_Z8copy_gpuPfS_m)
        /*0008*/ 	.word	0x00000008


	//----- nvinfo : EIATTR_FRAME_SIZE
	.align		4
.L_1:
        /*000c*/ 	.byte	0x04, 0x11
        /*000e*/ 	.short	(.L_3 - .L_2)
	.align		4
.L_2:
        /*0010*/ 	.word	index@(_Z8copy_gpuPfS_m)
        /*0014*/ 	.word	0x00000000


	//----- nvinfo : EIATTR_MIN_STACK_SIZE
	.align		4
.L_3:
        /*0018*/ 	.byte	0x04, 0x12
        /*001a*/ 	.short	(.L_5 - .L_4)
	.align		4
.L_4:
        /*001c*/ 	.word	index@(_Z8copy_gpuPfS_m)
        /*0020*/ 	.word	0x00000000
.L_5:


//--------------------- .nv.compat                --------------------------
	.section	.nv.compat,"",@"SHT_CUDA_COMPAT_INFO"
	.align	4
        /*0000*/ 	.byte	0x02, 0x09, 0x00, 0x00, 0x02, 0x02, 0x01, 0x00, 0x02, 0x05, 0x05, 0x00, 0x03, 0x07, 0x01, 0x01
        /*0010*/ 	.byte	0x02, 0x03, 0x00, 0x00, 0x02, 0x06, 0x01, 0x00, 0x04, 0x0b, 0x08, 0x00, 0x09, 0x00, 0x00, 0x00
        /*0020*/ 	.byte	0x00, 0x00, 0x00, 0x00


//--------------------- .nv.info._Z8copy_gpuPfS_m --------------------------
	.section	.nv.info._Z8copy_gpuPfS_m,"",@"SHT_CUDA_INFO"
	.sectionflags	@""
	.align	4


	//----- nvinfo : EIATTR_CUDA_API_VERSION
	.align		4
        /*0000*/ 	.byte	0x04, 0x37
        /*0002*/ 	.short	(.L_7 - .L_6)
.L_6:
        /*0004*/ 	.word	0x00000082


	//----- nvinfo : EIATTR_KPARAM_INFO
	.align		4
.L_7:
        /*0008*/ 	.byte	0x04, 0x17
        /*000a*/ 	.short	(.L_9 - .L_8)
.L_8:
        /*000c*/ 	.word	0x00000000
        /*0010*/ 	.short	0x0002
        /*0012*/ 	.short	0x0010
        /*0014*/ 	.byte	0x00, 0xf0, 0x21, 0x00


	//----- nvinfo : EIATTR_KPARAM_INFO
	.align		4
.L_9:
        /*0018*/ 	.byte	0x04, 0x17
        /*001a*/ 	.short	(.L_11 - .L_10)
.L_10:
        /*001c*/ 	.word	0x00000000
        /*0020*/ 	.short	0x0001
        /*0022*/ 	.short	0x0008
        /*0024*/ 	.byte	0x00, 0xf5, 0x21, 0x00


	//----- nvinfo : EIATTR_KPARAM_INFO
	.align		4
.L_11:
        /*0028*/ 	.byte	0x04, 0x17
        /*002a*/ 	.short	(.L_13 - .L_12)
.L_12:
        /*002c*/ 	.word	0x00000000
        /*0030*/ 	.short	0x0000
        /*0032*/ 	.short	0x0000
        /*0034*/ 	.byte	0x00, 0xf5, 0x21, 0x00


	//----- nvinfo : EIATTR_SPARSE_MMA_MASK
	.align		4
.L_13:
        /*0038*/ 	.byte	0x03, 0x50
        /*003a*/ 	.short	0x0000


	//----- nvinfo : EIATTR_MAXREG_COUNT
	.align		4
        /*003c*/ 	.byte	0x03, 0x1b
        /*003e*/ 	.short	0x00ff


	//----- nvinfo : EIATTR_MERCURY_ISA_VERSION
	.align		4
        /*0040*/ 	.byte	0x03, 0x5f
        /*0042*/ 	.short	0x0101


	//----- nvinfo : EIATTR_VRC_CTA_INIT_COUNT
	.align		4
        /*0044*/ 	.byte	0x02, 0x4a
	.zero		1
	.zero		1


	//----- nvinfo : EIATTR_EXIT_INSTR_OFFSETS
	.align		4
        /*0048*/ 	.byte	0x04, 0x1c
        /*004a*/ 	.short	(.L_15 - .L_14)


	//   ....[0]....
.L_14:
        /*004c*/ 	.word	0x00000080


	//   ....[1]....
        /*0050*/ 	.word	0x00000130


	//----- nvinfo : EIATTR_CBANK_PARAM_SIZE
	.align		4
.L_15:
        /*0054*/ 	.byte	0x03, 0x19
        /*0056*/ 	.short	0x0018


	//----- nvinfo : EIATTR_PARAM_CBANK
	.align		4
        /*0058*/ 	.byte	0x04, 0x0a
        /*005a*/ 	.short	(.L_17 - .L_16)
	.align		4
.L_16:
        /*005c*/ 	.word	index@(.nv.constant0._Z8copy_gpuPfS_m)
        /*0060*/ 	.short	0x0380
        /*0062*/ 	.short	0x0018


	//----- nvinfo : EIATTR_SW_WAR
	.align		4
.L_17:
        /*0064*/ 	.byte	0x04, 0x36
        /*0066*/ 	.short	(.L_19 - .L_18)
.L_18:
        /*0068*/ 	.word	0x00000008
.L_19:


//--------------------- .nv.callgraph             --------------------------
	.section	.nv.callgraph,"",@"SHT_CUDA_CALLGRAPH"
	.align	4
	.sectionentsize	8
	.align		4
        /*0000*/ 	.word	0x00000000
	.align		4
        /*0004*/ 	.word	0xffffffff
	.align		4
        /*0008*/ 	.word	0x00000000
	.align		4
        /*000c*/ 	.word	0xfffffffe
	.align		4
        /*0010*/ 	.word	0x00000000
	.align		4
        /*0014*/ 	.word	0xfffffffd
	.align		4
        /*0018*/ 	.word	0x00000000
	.align		4
        /*001c*/ 	.word	0xfffffffc


//--------------------- .text._Z8copy_gpuPfS_m    --------------------------
	.section	.text._Z8copy_gpuPfS_m,"ax",@progbits
	.align	128
        .global         _Z8copy_gpuPfS_m
        .type           _Z8copy_gpuPfS_m,@function
        .size           _Z8copy_gpuPfS_m,(.L_x_1 - _Z8copy_gpuPfS_m)
        .other          _Z8copy_gpuPfS_m,@"STO_CUDA_ENTRY STV_DEFAULT"
_Z8copy_gpuPfS_m:
.text._Z8copy_gpuPfS_m:
[----:B------:R-:W-:Y:S01]  /*0000*/  LDC R1, c[0x0][0x37c] ;  /* 0x0000df00ff017b82 */ /* 0x000fe20000000800 */
[----:B------:R-:W0:Y:S07]  /*0010*/  S2R R3, SR_TID.X ;  /* 0x0000000000037919 */ /* 0x000e2e0000002100 */
[----:B------:R-:W0:Y:S01]  /*0020*/  S2UR UR4, SR_CTAID.X ;  /* 0x00000000000479c3 */ /* 0x000e220000002500 */
[----:B------:R-:W1:Y:S07]  /*0030*/  LDCU.64 UR6, c[0x0][0x390] ;  /* 0x00007200ff0677ac */ /* 0x000e6e0008000a00 */
[----:B------:R-:W0:Y:S02]  /*0040*/  LDC R0, c[0x0][0x360] ;  /* 0x0000d800ff007b82 */ /* 0x000e240000000800 */
[----:B0-----:R-:W-:-:S05]  /*0050*/  IMAD R0, R0, UR4, R3 ;  /* 0x0000000400007c24 */ /* 0x001fca000f8e0203 */
[----:B-1----:R-:W-:-:S04]  /*0060*/  ISETP.GE.U32.AND P0, PT, R0, UR6, PT ;  /* 0x0000000600007c0c */ /* 0x002fc8000bf06070 */
[----:B------:R-:W-:-:S13]  /*0070*/  ISETP.GE.U32.AND.EX P0, PT, RZ, UR7, PT, P0 ;  /* 0x00000007ff007c0c */ /* 0x000fda000bf06100 */
[----:B------:R-:W-:Y:S05]  /*0080*/  @P0 EXIT ;  /* 0x000000000000094d */ /* 0x000fea0003800000 */
[----:B------:R-:W0:Y:S01]  /*0090*/  LDCU.128 UR8, c[0x0][0x380] ;  /* 0x00007000ff0877ac */ /* 0x000e220008000c00 */
[----:B------:R-:W-:Y:S01]  /*00a0*/  IMAD.SHL.U32 R4, R0, 0x4, RZ ;  /* 0x0000000400047824 */ /* 0x000fe200078e00ff */
[----:B------:R-:W-:Y:S01]  /*00b0*/  SHF.R.U32.HI R0, RZ, 0x1e, R0 ;  /* 0x0000001eff007819 */ /* 0x000fe20000011600 */
[----:B------:R-:W1:Y:S03]  /*00c0*/  LDCU.64 UR4, c[0x0][0x358] ;  /* 0x00006b00ff0477ac */ /* 0x000e660008000a00 */
[----:B0-----:R-:W-:-:S04]  /*00d0*/  IADD3 R2, P0, PT, R4, UR8, RZ ;  /* 0x0000000804027c10 */ /* 0x001fc8000ff1e0ff */
[----:B------:R-:W-:-:S06]  /*00e0*/  IADD3.X R3, PT, PT, R0, UR9, RZ, P0, !PT ;  /* 0x0000000900037c10 */ /* 0x000fcc00087fe4ff */
[----:B-1----:R-:W2:Y:S01]  /*00f0*/  LDG.E R3, desc[UR4][R2.64] ;  /* 0x0000000402037981 */ /* 0x002ea2000c1e1900 */
[----:B------:R-:W-:-:S04]  /*0100*/  IADD3 R4, P0, PT, R4, UR10, RZ ;  /* 0x0000000a04047c10 */ /* 0x000fc8000ff1e0ff */
[----:B------:R-:W-:-:S05]  /*0110*/  IADD3.X R5, PT, PT, R0, UR11, RZ, P0, !PT ;  /* 0x0000000b00057c10 */ /* 0x000fca00087fe4ff */
[----:B--2---:R-:W-:Y:S01]  /*0120*/  STG.E desc[UR4][R4.64], R3 ;  /* 0x0000000304007986 */ /* 0x004fe2000c101904 */
[----:B------:R-:W-:Y:S05]  /*0130*/  EXIT ;  /* 0x000000000000794d */ /* 0x000fea0003800000 */
.L_x_0:
[----:B------:R-:W-:-:S00]  /*0140*/  BRA `(.L_x_0) ;  /* 0xfffffffc00fc7947 */ /* 0x000fc0000383ffff */
[----:B------:R-:W-:-:S00]  /*0150*/  NOP ;  /* 0x0000000000007918 */ /* 0x000fc00000000000 */
        /* <DEDUP_REMOVED lines=10> */
.L_x_1:


//--------------------- .nv.shared.reserved.0     --------------------------
	.section	.nv.shared.reserved.0,"aw",@nobits
	.weak		__nv_reservedSMEM_offset_0_alias
	.size		__nv_reservedSMEM_offset_0_alias, 0, 64
	.other		__nv_reservedSMEM_offset_0_alias,@"STO_CUDA_RESERVED_SHARED STV_DEFAULT"
__nv_reservedSMEM_offset_0_alias:
	.zero		0
	.zero		64


//--------------------- .nv.constant0._Z8copy_gpuPfS_m --------------------------
	.section	.nv.constant0._Z8copy_gpuPfS_m,"a",@progbits
	.sectionflags	@""
	.align	4
.nv.constant0._Z8copy_gpuPfS_m:
	.zero		920


//--------------------- SYMBOLS --------------------------

	.type		.nv.reservedSmem.offset0,@object
	.size		.nv.reservedSmem.offset0,0x4
